	.headerflags	@"EF_CUDA_TEXMODE_UNIFIED EF_CUDA_64BIT_ADDRESS EF_CUDA_ACCELERATORS EF_CUDA_SM90 EF_CUDA_VIRTUAL_SM(EF_CUDA_SM90)"
	.elftype	@"ET_EXEC"


//--------------------- .nv.info                  --------------------------
	.section	.nv.info,"",@"SHT_CUDA_INFO"
	.align	4


	//----- nvinfo : EIATTR_REGCOUNT
	.align		4
        /*0000*/ 	.byte	0x04, 0x2f
        /*0002*/ 	.short	(.L_1 - .L_0)
	.align		4
.L_0:
        /*0004*/ 	.word	index@(triton_poi_fused__unsafe_index_add_mul_sub_37)
        /*0008*/ 	.word	0x00000020


	//----- nvinfo : EIATTR_MIN_STACK_SIZE
	.align		4
.L_1:
        /*000c*/ 	.byte	0x04, 0x12
        /*000e*/ 	.short	(.L_3 - .L_2)
	.align		4
.L_2:
        /*0010*/ 	.word	index@(triton_poi_fused__unsafe_index_add_mul_sub_37)
        /*0014*/ 	.word	0x00000000


	//----- nvinfo : EIATTR_FRAME_SIZE
	.align		4
.L_3:
        /*0018*/ 	.byte	0x04, 0x11
        /*001a*/ 	.short	(.L_5 - .L_4)
	.align		4
.L_4:
        /*001c*/ 	.word	index@(triton_poi_fused__unsafe_index_add_mul_sub_37)
        /*0020*/ 	.word	0x00000000


	//----- nvinfo : EIATTR_MIN_STACK_SIZE
	.align		4
.L_5:
        /*0024*/ 	.byte	0x04, 0x12
        /*0026*/ 	.short	(.L_7 - .L_6)
	.align		4
.L_6:
        /*0028*/ 	.word	index@(triton_poi_fused__unsafe_index_add_mul_sub_37)
        /*002c*/ 	.word	0x00000000
.L_7:


//--------------------- .nv.info.triton_poi_fused__unsafe_index_add_mul_sub_37 --------------------------
	.section	.nv.info.triton_poi_fused__unsafe_index_add_mul_sub_37,"",@"SHT_CUDA_INFO"
	.sectionflags	@""
	.align	4


	//----- nvinfo : EIATTR_CUDA_API_VERSION
	.align		4
        /*0000*/ 	.byte	0x04, 0x37
        /*0002*/ 	.short	(.L_9 - .L_8)
.L_8:
        /*0004*/ 	.word	0x0000007c


	//----- nvinfo : EIATTR_KPARAM_INFO
	.align		4
.L_9:
        /*0008*/ 	.byte	0x04, 0x17
        /*000a*/ 	.short	(.L_11 - .L_10)
.L_10:
        /*000c*/ 	.word	0x00000000
        /*0010*/ 	.short	0x0008
        /*0012*/ 	.short	0x0040
        /*0014*/ 	.byte	0x00, 0xf0, 0x11, 0x00


	//----- nvinfo : EIATTR_KPARAM_INFO
	.align		4
.L_11:
        /*0018*/ 	.byte	0x04, 0x17
        /*001a*/ 	.short	(.L_13 - .L_12)
.L_12:
        /*001c*/ 	.word	0x00000000
        /*0020*/ 	.short	0x0007
        /*0022*/ 	.short	0x0038
        /*0024*/ 	.byte	0x00, 0xf4, 0x21, 0x00


	//----- nvinfo : EIATTR_KPARAM_INFO
	.align		4
.L_13:
        /*0028*/ 	.byte	0x04, 0x17
        /*002a*/ 	.short	(.L_15 - .L_14)
.L_14:
        /*002c*/ 	.word	0x00000000
        /*0030*/ 	.short	0x0006
        /*0032*/ 	.short	0x0030
        /*0034*/ 	.byte	0x00, 0xf4, 0x21, 0x00


	//----- nvinfo : EIATTR_KPARAM_INFO
	.align		4
.L_15:
        /*0038*/ 	.byte	0x04, 0x17
        /*003a*/ 	.short	(.L_17 - .L_16)
.L_16:
        /*003c*/ 	.word	0x00000000
        /*0040*/ 	.short	0x0005
        /*0042*/ 	.short	0x0028
        /*0044*/ 	.byte	0x00, 0xf4, 0x21, 0x00


	//----- nvinfo : EIATTR_KPARAM_INFO
	.align		4
.L_17:
        /*0048*/ 	.byte	0x04, 0x17
        /*004a*/ 	.short	(.L_19 - .L_18)
.L_18:
        /*004c*/ 	.word	0x00000000
        /*0050*/ 	.short	0x0004
        /*0052*/ 	.short	0x0020
        /*0054*/ 	.byte	0x00, 0xf4, 0x21, 0x00


	//----- nvinfo : EIATTR_KPARAM_INFO
	.align		4
.L_19:
        /*0058*/ 	.byte	0x04, 0x17
        /*005a*/ 	.short	(.L_21 - .L_20)
.L_20:
        /*005c*/ 	.word	0x00000000
        /*0060*/ 	.short	0x0003
        /*0062*/ 	.short	0x0018
        /*0064*/ 	.byte	0x00, 0xf4, 0x21, 0x00


	//----- nvinfo : EIATTR_KPARAM_INFO
	.align		4
.L_21:
        /*0068*/ 	.byte	0x04, 0x17
        /*006a*/ 	.short	(.L_23 - .L_22)
.L_22:
        /*006c*/ 	.word	0x00000000
        /*0070*/ 	.short	0x0002
        /*0072*/ 	.short	0x0010
        /*0074*/ 	.byte	0x00, 0xf4, 0x21, 0x00


	//----- nvinfo : EIATTR_KPARAM_INFO
	.align		4
.L_23:
        /*0078*/ 	.byte	0x04, 0x17
        /*007a*/ 	.short	(.L_25 - .L_24)
.L_24:
        /*007c*/ 	.word	0x00000000
        /*0080*/ 	.short	0x0001
        /*0082*/ 	.short	0x0008
        /*0084*/ 	.byte	0x00, 0xf4, 0x21, 0x00


	//----- nvinfo : EIATTR_KPARAM_INFO
	.align		4
.L_25:
        /*0088*/ 	.byte	0x04, 0x17
        /*008a*/ 	.short	(.L_27 - .L_26)
.L_26:
        /*008c*/ 	.word	0x00000000
        /*0090*/ 	.short	0x0000
        /*0092*/ 	.short	0x0000
        /*0094*/ 	.byte	0x00, 0xf4, 0x21, 0x00


	//----- nvinfo : EIATTR_SPARSE_MMA_MASK
	.align		4
.L_27:
        /*0098*/ 	.byte	0x03, 0x50
        /*009a*/ 	.short	0x0000


	//----- nvinfo : EIATTR_MAXREG_COUNT
	.align		4
        /*009c*/ 	.byte	0x03, 0x1b
        /*009e*/ 	.short	0x00ff


	//----- nvinfo : EIATTR_EXIT_INSTR_OFFSETS
	.align		4
        /*00a0*/ 	.byte	0x04, 0x1c
        /*00a2*/ 	.short	(.L_29 - .L_28)


	//   ....[0]....
.L_28:
        /*00a4*/ 	.word	0x000007f0


	//----- nvinfo : EIATTR_REQNTID
	.align		4
.L_29:
        /*00a8*/ 	.byte	0x04, 0x10
        /*00aa*/ 	.short	(.L_31 - .L_30)
.L_30:
        /*00ac*/ 	.word	0x00000100
        /*00b0*/ 	.word	0x00000001
        /*00b4*/ 	.word	0x00000001


	//----- nvinfo : EIATTR_CBANK_PARAM_SIZE
	.align		4
.L_31:
        /*00b8*/ 	.byte	0x03, 0x19
        /*00ba*/ 	.short	0x0044


	//----- nvinfo : EIATTR_PARAM_CBANK
	.align		4
        /*00bc*/ 	.byte	0x04, 0x0a
        /*00be*/ 	.short	(.L_33 - .L_32)
	.align		4
.L_32:
        /*00c0*/ 	.word	index@(.nv.constant0.triton_poi_fused__unsafe_index_add_mul_sub_37)
        /*00c4*/ 	.short	0x0210
        /*00c6*/ 	.short	0x0044


	//----- nvinfo : EIATTR_SW_WAR
	.align		4
.L_33:
        /*00c8*/ 	.byte	0x04, 0x36
        /*00ca*/ 	.short	(.L_35 - .L_34)
.L_34:
        /*00cc*/ 	.word	0x00000008
.L_35:


//--------------------- .nv.callgraph             --------------------------
	.section	.nv.callgraph,"",@"SHT_CUDA_CALLGRAPH"
	.align	4
	.sectionentsize	8
	.align		4
        /*0000*/ 	.word	0x00000000
	.align		4
        /*0004*/ 	.word	0xffffffff
	.align		4
        /*0008*/ 	.word	0x00000000
	.align		4
        /*000c*/ 	.word	0xfffffffe
	.align		4
        /*0010*/ 	.word	0x00000000
	.align		4
        /*0014*/ 	.word	0xfffffffd
	.align		4
        /*0018*/ 	.word	0x00000000
	.align		4
        /*001c*/ 	.word	0xfffffffc


//--------------------- .text.triton_poi_fused__unsafe_index_add_mul_sub_37 --------------------------
	.section	.text.triton_poi_fused__unsafe_index_add_mul_sub_37,"ax",@progbits
	.align	128
        .global         triton_poi_fused__unsafe_index_add_mul_sub_37
        .type           triton_poi_fused__unsafe_index_add_mul_sub_37,@function
        .size           triton_poi_fused__unsafe_index_add_mul_sub_37,(.L_x_1 - triton_poi_fused__unsafe_index_add_mul_sub_37)
        .other          triton_poi_fused__unsafe_index_add_mul_sub_37,@"STO_CUDA_ENTRY STV_DEFAULT"
triton_poi_fused__unsafe_index_add_mul_sub_37:
.text.triton_poi_fused__unsafe_index_add_mul_sub_37:
[----:B------:R-:W-:Y:S01]  /*0000*/  LDC R1, c[0x0][0x28] ;  /* 0x00000a00ff017b82 */ /* 0x000fe20000000800 */
[----:B------:R-:W1:Y:S07]  /*0010*/  S2R R0, SR_TID.X ;  /* 0x0000000000007919 */ /* 0x000e6e0000002100 */
[----:B------:R-:W2:Y:S01]  /*0020*/  LDC.64 R16, c[0x0][0x210] ;  /* 0x00008400ff107b82 */ /* 0x000ea20000000a00 */
[----:B------:R-:W-:Y:S01]  /*0030*/  ULDC.64 UR4, c[0x0][0x208] ;  /* 0x0000820000047ab9 */ /* 0x000fe20000000a00 */
[----:B------:R-:W-:Y:S01]  /*0040*/  ULDC.64 UR6, c[0x0][0x220] ;  /* 0x0000880000067ab9 */ /* 0x000fe20000000a00 */
[----:B------:R-:W3:Y:S05]  /*0050*/  S2R R6, SR_CTAID.X ;  /* 0x0000000000067919 */ /* 0x000eea0000002500 */
[----:B------:R-:W4:Y:S01]  /*0060*/  LDC.64 R8, c[0x0][0x218] ;  /* 0x00008600ff087b82 */ /* 0x000f220000000a00 */
[----:B-1----:R-:W-:-:S05]  /*0070*/  IMAD.SHL.U32 R0, R0, 0x2, RZ ;  /* 0x0000000200007824 */ /* 0x002fca00078e00ff */
[----:B------:R-:W-:-:S05]  /*0080*/  LOP3.LUT R5, R0, 0x1fe, RZ, 0xc0, !PT ;  /* 0x000001fe00057812 */ /* 0x000fca00078ec0ff */
[----:B---3--:R-:W-:-:S05]  /*0090*/  IMAD R5, R6, 0x200, R5 ;  /* 0x0000020006057824 */ /* 0x008fca00078e0205 */
[----:B------:R-:W-:-:S04]  /*00a0*/  SHF.R.S32.HI R0, RZ, 0x1f, R5 ;  /* 0x0000001fff007819 */ /* 0x000fc80000011405 */
[----:B------:R-:W-:-:S04]  /*00b0*/  LEA.HI R7, R0, R5, RZ, 0x5 ;  /* 0x0000000500077211 */ /* 0x000fc800078f28ff */
[----:B------:R-:W-:Y:S02]  /*00c0*/  SHF.R.S32.HI R4, RZ, 0x5, R7 ;  /* 0x00000005ff047819 */ /* 0x000fe40000011407 */
[----:B------:R-:W-:Y:S02]  /*00d0*/  LOP3.LUT R10, R7, 0xffffffe0, RZ, 0xc0, !PT ;  /* 0xffffffe0070a7812 */ /* 0x000fe400078ec0ff */
[----:B------:R-:W-:-:S04]  /*00e0*/  LEA.HI R2, R4, R4, RZ, 0x5 ;  /* 0x0000000404027211 */ /* 0x000fc800078f28ff */
[----:B------:R-:W-:Y:S02]  /*00f0*/  LOP3.LUT R11, R2, 0xffffffe0, RZ, 0xc0, !PT ;  /* 0xffffffe0020b7812 */ /* 0x000fe400078ec0ff */
[----:B------:R-:W1:Y:S03]  /*0100*/  LDC.64 R2, c[0x0][0x238] ;  /* 0x00008e00ff027b82 */ /* 0x000e660000000a00 */
[----:B------:R-:W-:-:S04]  /*0110*/  IMAD.IADD R4, R4, 0x1, -R11 ;  /* 0x0000000104047824 */ /* 0x000fc800078e0a0b */
[----:B--2---:R-:W-:-:S06]  /*0120*/  IMAD.WIDE R16, R4, 0x8, R16 ;  /* 0x0000000804107825 */ /* 0x004fcc00078e0210 */
[----:B------:R-:W2:Y:S01]  /*0130*/  LDG.E.EL.64 R16, desc[UR4][R16.64] ;  /* 0x0000000410107981 */ /* 0x000ea2000c2e1b00 */
[----:B------:R-:W-:-:S04]  /*0140*/  IMAD.IADD R7, R5, 0x1, -R10 ;  /* 0x0000000105077824 */ /* 0x000fc800078e0a0a */
[----:B----4-:R-:W-:Y:S02]  /*0150*/  IMAD.WIDE R12, R7, 0x8, R8 ;  /* 0x00000008070c7825 */ /* 0x010fe400078e0208 */
[----:B------:R-:W3:Y:S04]  /*0160*/  LDC.64 R8, c[0x0][0x228] ;  /* 0x00008a00ff087b82 */ /* 0x000ee80000000a00 */
[----:B------:R-:W4:Y:S01]  /*0170*/  LDG.E.EL.128 R12, desc[UR4][R12.64] ;  /* 0x000000040c0c7981 */ /* 0x000f22000c2e1d00 */
[----:B-1----:R-:W-:-:S06]  /*0180*/  IMAD.WIDE R2, R4, 0x8, R2 ;  /* 0x0000000804027825 */ /* 0x002fcc00078e0202 */
[----:B------:R-:W5:Y:S01]  /*0190*/  LDG.E.EL.64 R2, desc[UR4][R2.64] ;  /* 0x0000000402027981 */ /* 0x000f62000c2e1b00 */
[----:B---3--:R-:W-:-:S06]  /*01a0*/  IMAD.WIDE R8, R7, 0x8, R8 ;  /* 0x0000000807087825 */ /* 0x008fcc00078e0208 */
[----:B------:R-:W3:Y:S01]  /*01b0*/  LDG.E.EL.128 R8, desc[UR4][R8.64] ;  /* 0x0000000408087981 */ /* 0x000ee2000c2e1d00 */
[----:B------:R-:W-:Y:S02]  /*01c0*/  SHF.R.S32.HI R6, RZ, 0x16, R6 ;  /* 0x00000016ff067819 */ /* 0x000fe40000011406 */
[----:B--2---:R-:W-:-:S04]  /*01d0*/  SHF.R.U32.HI R19, RZ, 0x1b, R17 ;  /* 0x0000001bff137819 */ /* 0x004fc80000011611 */
[----:B------:R-:W-:-:S04]  /*01e0*/  LOP3.LUT R19, R19, 0x10, RZ, 0xc0, !PT ;  /* 0x0000001013137812 */ /* 0x000fc800078ec0ff */
[----:B------:R-:W-:-:S05]  /*01f0*/  IADD3 R16, P0, R16, R19, RZ ;  /* 0x0000001310107210 */ /* 0x000fca0007f1e0ff */
[----:B------:R-:W-:Y:S01]  /*0200*/  IMAD.X R17, RZ, RZ, R17, P0 ;  /* 0x000000ffff117224 */ /* 0x000fe200000e0611 */
[----:B----4-:R-:W-:Y:S02]  /*0210*/  LEA R20, P0, R12, UR6, 0x2 ;  /* 0x000000060c147c11 */ /* 0x010fe4000f8010ff */
[--C-:B------:R-:W-:Y:S02]  /*0220*/  SHF.R.U32.HI R18, RZ, 0x19, R13.reuse ;  /* 0x00000019ff127819 */ /* 0x100fe4000001160d */
[----:B------:R-:W-:Y:S02]  /*0230*/  LEA R21, P1, R14, UR6, 0x2 ;  /* 0x000000060e157c11 */ /* 0x000fe4000f8210ff */
[----:B------:R-:W-:Y:S02]  /*0240*/  LEA.HI.X R12, R12, UR7, R13, 0x2, P0 ;  /* 0x000000070c0c7c11 */ /* 0x000fe400080f140d */
[----:B------:R-:W-:Y:S02]  /*0250*/  SHF.R.U32.HI R13, RZ, 0x19, R15 ;  /* 0x00000019ff0d7819 */ /* 0x000fe4000001160f */
[----:B-----5:R-:W-:-:S02]  /*0260*/  SHF.R.U32.HI R19, RZ, 0x1b, R3 ;  /* 0x0000001bff137819 */ /* 0x020fc40000011603 */
[----:B------:R-:W-:Y:S02]  /*0270*/  LEA.HI.X R22, R14, UR7, R15, 0x2, P1 ;  /* 0x000000070e167c11 */ /* 0x000fe400088f140f */
[----:B------:R-:W-:Y:S02]  /*0280*/  LOP3.LUT R14, R13, 0x40, RZ, 0xc0, !PT ;  /* 0x000000400d0e7812 */ /* 0x000fe400078ec0ff */
[----:B------:R-:W-:Y:S02]  /*0290*/  LOP3.LUT R19, R19, 0x10, RZ, 0xc0, !PT ;  /* 0x0000001013137812 */ /* 0x000fe400078ec0ff */
[----:B------:R-:W-:Y:S02]  /*02a0*/  IADD3 R21, P1, R14, R21, RZ ;  /* 0x000000150e157210 */ /* 0x000fe40007f3e0ff */
[C---:B------:R-:W-:Y:S01]  /*02b0*/  SHF.L.U64.HI R17, R16.reuse, 0x6, R17 ;  /* 0x0000000610117819 */ /* 0x040fe20000010211 */
[----:B------:R-:W-:Y:S01]  /*02c0*/  IMAD.SHL.U32 R16, R16, 0x40, RZ ;  /* 0x0000004010107824 */ /* 0x000fe200078e00ff */
[----:B------:R-:W-:-:S02]  /*02d0*/  LOP3.LUT R15, R18, 0x40, RZ, 0xc0, !PT ;  /* 0x00000040120f7812 */ /* 0x000fc400078ec0ff */
[----:B------:R-:W-:Y:S01]  /*02e0*/  IADD3 R19, P2, R2, R19, RZ ;  /* 0x0000001302137210 */ /* 0x000fe20007f5e0ff */
[----:B------:R-:W-:Y:S01]  /*02f0*/  IMAD.X R22, RZ, RZ, R22, P1 ;  /* 0x000000ffff167224 */ /* 0x000fe200008e0616 */
[----:B------:R-:W-:Y:S02]  /*0300*/  SGXT R2, R6, 0x1 ;  /* 0x000000010602781a */ /* 0x000fe40000000200 */
[----:B------:R-:W-:Y:S01]  /*0310*/  IADD3 R13, P0, R15, R20, RZ ;  /* 0x000000140f0d7210 */ /* 0x000fe20007f1e0ff */
[----:B------:R-:W-:Y:S01]  /*0320*/  IMAD.X R20, RZ, RZ, R3, P2 ;  /* 0x000000ffff147224 */ /* 0x000fe200010e0603 */
[----:B------:R-:W-:Y:S01]  /*0330*/  IADD3 R14, P1, R21, R16, RZ ;  /* 0x00000010150e7210 */ /* 0x000fe20007f3e0ff */
[----:B------:R-:W-:Y:S01]  /*0340*/  IMAD.SHL.U32 R18, R19, 0x40, RZ ;  /* 0x0000004013127824 */ /* 0x000fe200078e00ff */
[----:B------:R-:W-:Y:S01]  /*0350*/  LEA.HI R3, R2, R5, RZ, 0xa ;  /* 0x0000000502037211 */ /* 0x000fe200078f50ff */
[----:B------:R-:W-:Y:S01]  /*0360*/  IMAD.X R2, RZ, RZ, R12, P0 ;  /* 0x000000ffff027224 */ /* 0x000fe200000e060c */
[----:B------:R-:W-:Y:S01]  /*0370*/  IADD3 R24, P0, R16, R13, RZ ;  /* 0x0000000d10187210 */ /* 0x000fe20007f1e0ff */
[----:B------:R-:W-:Y:S01]  /*0380*/  IMAD.X R15, R22, 0x1, R17, P1 ;  /* 0x00000001160f7824 */ /* 0x000fe200008e0611 */
[----:B------:R-:W-:-:S02]  /*0390*/  SHF.R.S32.HI R3, RZ, 0xa, R3 ;  /* 0x0000000aff037819 */ /* 0x000fc40000011403 */
[----:B------:R-:W-:Y:S02]  /*03a0*/  SHF.L.U64.HI R19, R19, 0x6, R20 ;  /* 0x0000000613137819 */ /* 0x000fe40000010214 */
[----:B------:R-:W-:Y:S01]  /*03b0*/  IADD3 R12, P1, R18, R13, RZ ;  /* 0x0000000d120c7210 */ /* 0x000fe20007f3e0ff */
[--C-:B------:R-:W-:Y:S01]  /*03c0*/  IMAD.X R25, R17, 0x1, R2.reuse, P0 ;  /* 0x0000000111197824 */ /* 0x100fe200000e0602 */
[----:B---3--:R-:W-:Y:S01]  /*03d0*/  SHF.R.U32.HI R29, RZ, 0x19, R9 ;  /* 0x00000019ff1d7819 */ /* 0x008fe20000011609 */
[----:B------:R-:W-:Y:S01]  /*03e0*/  IMAD.SHL.U32 R6, R3, 0x100, RZ ;  /* 0x0000010003067824 */ /* 0x000fe200078e00ff */
[----:B------:R-:W-:Y:S01]  /*03f0*/  LEA R20, P0, R8, UR6, 0x2 ;  /* 0x0000000608147c11 */ /* 0x000fe2000f8010ff */
[----:B------:R-:W-:Y:S01]  /*0400*/  IMAD.X R13, R19, 0x1, R2, P1 ;  /* 0x00000001130d7824 */ /* 0x000fe200008e0602 */
[----:B------:R-:W-:Y:S01]  /*0410*/  LOP3.LUT R29, R29, 0x40, RZ, 0xc0, !PT ;  /* 0x000000401d1d7812 */ /* 0x000fe200078ec0ff */
[----:B------:R-:W-:Y:S01]  /*0420*/  IMAD.WIDE R24, R6, 0x4, R24 ;  /* 0x0000000406187825 */ /* 0x000fe200078e0218 */
[----:B------:R-:W-:-:S02]  /*0430*/  LEA.HI.X R28, R8, UR7, R9, 0x2, P0 ;  /* 0x00000007081c7c11 */ /* 0x000fc400080f1409 */
[----:B------:R-:W1:Y:S01]  /*0440*/  LDC.64 R8, c[0x0][0x230] ;  /* 0x00008c00ff087b82 */ /* 0x000e620000000a00 */
[----:B------:R-:W-:Y:S01]  /*0450*/  IMAD.WIDE R26, R6, 0x4, R12 ;  /* 0x00000004061a7825 */ /* 0x000fe200078e020c */
[----:B------:R-:W-:Y:S01]  /*0460*/  SHF.R.U32.HI R13, RZ, 0x19, R11 ;  /* 0x00000019ff0d7819 */ /* 0x000fe2000001160b */
[----:B------:R2:W3:Y:S01]  /*0470*/  LDG.E.EL R3, desc[UR4][R24.64] ;  /* 0x0000000418037981 */ /* 0x0004e2000c2e1900 */
[----:B------:R-:W-:Y:S01]  /*0480*/  LEA R12, P1, R10, UR6, 0x2 ;  /* 0x000000060a0c7c11 */ /* 0x000fe2000f8210ff */
[----:B------:R-:W-:Y:S01]  /*0490*/  IMAD.WIDE R14, R6, 0x4, R14 ;  /* 0x00000004060e7825 */ /* 0x000fe200078e020e */
[----:B------:R-:W-:Y:S01]  /*04a0*/  IADD3 R29, P0, R29, R20, RZ ;  /* 0x000000141d1d7210 */ /* 0x000fe20007f1e0ff */
[----:B------:R-:W4:Y:S01]  /*04b0*/  LDG.E.EL R23, desc[UR4][R26.64] ;  /* 0x000000041a177981 */ /* 0x000f22000c2e1900 */
[----:B------:R-:W-:Y:S02]  /*04c0*/  LOP3.LUT R20, R13, 0x40, RZ, 0xc0, !PT ;  /* 0x000000400d147812 */ /* 0x000fe400078ec0ff */
[----:B------:R-:W-:Y:S01]  /*04d0*/  LEA.HI.X R13, R10, UR7, R11, 0x2, P1 ;  /* 0x000000070a0d7c11 */ /* 0x000fe200088f140b */
[----:B------:R5:W3:Y:S01]  /*04e0*/  LDG.E.EL R2, desc[UR4][R14.64] ;  /* 0x000000040e027981 */ /* 0x000ae2000c2e1900 */
[----:B------:R-:W-:Y:S01]  /*04f0*/  IADD3 R10, P3, R29, R16, RZ ;  /* 0x000000101d0a7210 */ /* 0x000fe20007f7e0ff */
[----:B--2---:R-:W-:-:S04]  /*0500*/  IMAD.X R24, RZ, RZ, R28, P0 ;  /* 0x000000ffff187224 */ /* 0x004fc800000e061c */
[----:B------:R-:W-:Y:S01]  /*0510*/  IMAD.X R11, R24, 0x1, R17, P3 ;  /* 0x00000001180b7824 */ /* 0x000fe200018e0611 */
[----:B0----5:R-:W-:Y:S02]  /*0520*/  IADD3 R15, P2, R20, R12, RZ ;  /* 0x0000000c140f7210 */ /* 0x021fe40007f5e0ff */
[----:B------:R-:W-:Y:S02]  /*0530*/  IADD3 R12, P1, R18, R21, RZ ;  /* 0x00000015120c7210 */ /* 0x000fe40007f3e0ff */
[----:B------:R-:W0:Y:S01]  /*0540*/  LDC.64 R20, c[0x0][0x240] ;  /* 0x00009000ff147b82 */ /* 0x000e220000000a00 */
[----:B------:R-:W-:Y:S01]  /*0550*/  IADD3 R14, P0, R18, R29, RZ ;  /* 0x0000001d120e7210 */ /* 0x000fe20007f1e0ff */
[----:B------:R-:W-:Y:S01]  /*0560*/  IMAD.X R26, RZ, RZ, R13, P2 ;  /* 0x000000ffff1a7224 */ /* 0x000fe200010e060d */
[----:B------:R-:W-:Y:S02]  /*0570*/  IADD3 R16, P3, R15, R16, RZ ;  /* 0x000000100f107210 */ /* 0x000fe40007f7e0ff */
[----:B------:R-:W-:Y:S01]  /*0580*/  IADD3 R18, P4, R18, R15, RZ ;  /* 0x0000000f12127210 */ /* 0x000fe20007f9e0ff */
[----:B------:R-:W-:-:S02]  /*0590*/  IMAD.X R13, R19, 0x1, R22, P1 ;  /* 0x00000001130d7824 */ /* 0x000fc400008e0616 */
[C---:B------:R-:W-:Y:S02]  /*05a0*/  IMAD.X R15, R19.reuse, 0x1, R24, P0 ;  /* 0x00000001130f7824 */ /* 0x040fe400000e0618 */
[----:B------:R-:W-:Y:S02]  /*05b0*/  IMAD.X R17, R26, 0x1, R17, P3 ;  /* 0x000000011a117824 */ /* 0x000fe400018e0611 */
[----:B------:R-:W-:Y:S02]  /*05c0*/  IMAD.X R19, R19, 0x1, R26, P4 ;  /* 0x0000000113137824 */ /* 0x000fe400020e061a */
[----:B------:R-:W-:-:S04]  /*05d0*/  IMAD.WIDE R10, R6, 0x4, R10 ;  /* 0x00000004060a7825 */ /* 0x000fc800078e020a */
[C---:B------:R-:W-:Y:S02]  /*05e0*/  IMAD.WIDE R12, R6.reuse, 0x4, R12 ;  /* 0x00000004060c7825 */ /* 0x040fe400078e020c */
[----:B------:R-:W3:Y:S02]  /*05f0*/  LDG.E.EL R10, desc[UR4][R10.64] ;  /* 0x000000040a0a7981 */ /* 0x000ee4000c2e1900 */
[C---:B------:R-:W-:Y:S02]  /*0600*/  IMAD.WIDE R14, R6.reuse, 0x4, R14 ;  /* 0x00000004060e7825 */ /* 0x040fe400078e020e */
[----:B------:R-:W2:Y:S02]  /*0610*/  LDG.E.EL R12, desc[UR4][R12.64] ;  /* 0x000000040c0c7981 */ /* 0x000ea4000c2e1900 */
[C---:B------:R-:W-:Y:S02]  /*0620*/  IMAD.WIDE R16, R6.reuse, 0x4, R16 ;  /* 0x0000000406107825 */ /* 0x040fe400078e0210 */
[----:B------:R-:W4:Y:S02]  /*0630*/  LDG.E.EL R14, desc[UR4][R14.64] ;  /* 0x000000040e0e7981 */ /* 0x000f24000c2e1900 */
[----:B------:R-:W-:-:S02]  /*0640*/  IMAD.WIDE R18, R6, 0x4, R18 ;  /* 0x0000000406127825 */ /* 0x000fc400078e0212 */
[----:B------:R-:W5:Y:S02]  /*0650*/  LDG.E.EL R17, desc[UR4][R16.64] ;  /* 0x0000000410117981 */ /* 0x000f64000c2e1900 */
[----:B-1----:R-:W-:Y:S02]  /*0660*/  IMAD.WIDE R8, R7, 0x4, R8 ;  /* 0x0000000407087825 */ /* 0x002fe400078e0208 */
[----:B------:R-:W2:Y:S01]  /*0670*/  LDG.E.EL R19, desc[UR4][R18.64] ;  /* 0x0000000412137981 */ /* 0x000ea2000c2e1900 */
[----:B------:R-:W1:Y:S03]  /*0680*/  LDC.64 R6, c[0x0][0x248] ;  /* 0x00009200ff067b82 */ /* 0x000e660000000a00 */
[----:B------:R-:W2:Y:S01]  /*0690*/  LDG.E.EL.64 R8, desc[UR4][R8.64] ;  /* 0x0000000408087981 */ /* 0x000ea2000c2e1b00 */
[----:B0-----:R-:W-:-:S05]  /*06a0*/  IMAD.WIDE R20, R4, 0x4, R20 ;  /* 0x0000000404147825 */ /* 0x001fca00078e0214 */
[----:B------:R-:W2:Y:S01]  /*06b0*/  LDG.E.EL R4, desc[UR4][R20.64] ;  /* 0x0000000414047981 */ /* 0x000ea2000c2e1900 */
[----:B------:R-:W-:-:S04]  /*06c0*/  LEA.HI R0, R0, R5, RZ, 0x11 ;  /* 0x0000000500007211 */ /* 0x000fc800078f88ff */
[----:B------:R-:W-:Y:S02]  /*06d0*/  LOP3.LUT R22, R0, 0xfffe0000, RZ, 0xc0, !PT ;  /* 0xfffe000000167812 */ /* 0x000fe400078ec0ff */
[----:B------:R-:W-:-:S03]  /*06e0*/  SHF.R.S32.HI R0, RZ, 0x11, R0 ;  /* 0x00000011ff007819 */ /* 0x000fc60000011400 */
[----:B------:R-:W-:-:S04]  /*06f0*/  IMAD.IADD R5, R5, 0x1, -R22 ;  /* 0x0000000105057824 */ /* 0x000fc800078e0a16 */
[----:B------:R-:W-:-:S04]  /*0700*/  IMAD R5, R0, 0x50000, R5 ;  /* 0x0005000000057824 */ /* 0x000fc800078e0205 */
[----:B-1----:R-:W-:-:S04]  /*0710*/  IMAD.WIDE R6, R5, 0x4, R6 ;  /* 0x0000000405067825 */ /* 0x002fc800078e0206 */
[----:B---3--:R-:W-:Y:S01]  /*0720*/  FADD R10, -R3, R10 ;  /* 0x0000000a030a7221 */ /* 0x008fe20000000100 */
[----:B----4-:R-:W-:Y:S01]  /*0730*/  FADD R14, -R23, R14 ;  /* 0x0000000e170e7221 */ /* 0x010fe20000000100 */
[----:B-----5:R-:W-:Y:S01]  /*0740*/  FADD R17, -R2, R17 ;  /* 0x0000001102117221 */ /* 0x020fe20000000100 */
[----:B--2---:R-:W-:Y:S01]  /*0750*/  FADD R19, -R12, R19 ;  /* 0x000000130c137221 */ /* 0x004fe20000000100 */
[C---:B------:R-:W-:Y:S01]  /*0760*/  FFMA R3, R8.reuse, R10, R3 ;  /* 0x0000000a08037223 */ /* 0x040fe20000000003 */
[----:B------:R-:W-:Y:S01]  /*0770*/  FFMA R14, R8, R14, R23 ;  /* 0x0000000e080e7223 */ /* 0x000fe20000000017 */
[C---:B------:R-:W-:Y:S01]  /*0780*/  FFMA R17, R9.reuse, R17, R2 ;  /* 0x0000001109117223 */ /* 0x040fe20000000002 */
[----:B------:R-:W-:Y:S02]  /*0790*/  FFMA R12, R9, R19, R12 ;  /* 0x00000013090c7223 */ /* 0x000fe4000000000c */
[----:B------:R-:W-:Y:S02]  /*07a0*/  FADD R14, -R3, R14 ;  /* 0x0000000e030e7221 */ /* 0x000fe40000000100 */
[----:B------:R-:W-:-:S02]  /*07b0*/  FADD R12, -R17, R12 ;  /* 0x0000000c110c7221 */ /* 0x000fc40000000100 */
[C---:B------:R-:W-:Y:S02]  /*07c0*/  FFMA R14, R4.reuse, R14, R3 ;  /* 0x0000000e040e7223 */ /* 0x040fe40000000003 */
[----:B------:R-:W-:-:S05]  /*07d0*/  FFMA R15, R4, R12, R17 ;  /* 0x0000000c040f7223 */ /* 0x000fca0000000011 */
[----:B------:R-:W-:Y:S01]  /*07e0*/  STG.E.64 desc[UR4][R6.64], R14 ;  /* 0x0000000e06007986 */ /* 0x000fe2000c101b04 */
[----:B------:R-:W-:Y:S05]  /*07f0*/  EXIT ;  /* 0x000000000000794d */ /* 0x000fea0003800000 */
.L_x_0:
[----:B------:R-:W-:-:S00]  /*0800*/  BRA `(.L_x_0) ;  /* 0xfffffffc00fc7947 */ /* 0x000fc0000383ffff */
[----:B------:R-:W-:-:S00]  /*0810*/  NOP ;  /* 0x0000000000007918 */ /* 0x000fc00000000000 */
        /* <DEDUP_REMOVED lines=14> */
.L_x_1:


//--------------------- .nv.constant0.triton_poi_fused__unsafe_index_add_mul_sub_37 --------------------------
	.section	.nv.constant0.triton_poi_fused__unsafe_index_add_mul_sub_37,"a",@progbits
	.sectionflags	@""
	.align	4
.nv.constant0.triton_poi_fused__unsafe_index_add_mul_sub_37:
	.zero		596
